//
// Generated by NVIDIA NVVM Compiler
//
// Compiler Build ID: CL-36424714
// Cuda compilation tools, release 13.0, V13.0.88
// Based on NVVM 20.0.0
//

.version 9.0
.target sm_100
.address_size 64

	// .globl	_Z12searchKernelPKiS0_Pijj
// _ZZ12searchKernelPKiS0_PijjE11child_index has been demoted
// _ZZ12searchKernelPKiS0_PijjE9shared_gt has been demoted

.visible .entry _Z12searchKernelPKiS0_Pijj(
	.param .u64 .ptr .align 1 _Z12searchKernelPKiS0_Pijj_param_0,
	.param .u64 .ptr .align 1 _Z12searchKernelPKiS0_Pijj_param_1,
	.param .u64 .ptr .align 1 _Z12searchKernelPKiS0_Pijj_param_2,
	.param .u32 _Z12searchKernelPKiS0_Pijj_param_3,
	.param .u32 _Z12searchKernelPKiS0_Pijj_param_4
)
{
	.local .align 4 .b8 	__local_depot0[60];
	.reg .b64 	%SP;
	.reg .b64 	%SPL;
	.reg .pred 	%p<65>;
	.reg .b32 	%r<120>;
	.reg .b64 	%rd<28>;
	// demoted variable
	.shared .align 4 .u32 _ZZ12searchKernelPKiS0_PijjE11child_index;
	// demoted variable
	.shared .align 4 .b8 _ZZ12searchKernelPKiS0_PijjE9shared_gt[64];
	mov.u64 	%SPL, __local_depot0;
	ld.param.u64 	%rd4, [_Z12searchKernelPKiS0_Pijj_param_0];
	ld.param.u64 	%rd5, [_Z12searchKernelPKiS0_Pijj_param_1];
	ld.param.u64 	%rd6, [_Z12searchKernelPKiS0_Pijj_param_2];
	ld.param.u32 	%r28, [_Z12searchKernelPKiS0_Pijj_param_3];
	ld.param.u32 	%r29, [_Z12searchKernelPKiS0_Pijj_param_4];
	mov.u32 	%r30, %ctaid.x;
	shl.b32 	%r31, %r29, 10;
	add.s32 	%r1, %r31, %r30;
	setp.gt.u32 	%p1, %r1, 49999999;
	@%p1 bra 	$L__BB0_30;
	cvta.to.global.u64 	%rd7, %rd4;
	add.u64 	%rd9, %SPL, 0;
	cvta.to.global.u64 	%rd10, %rd5;
	mul.wide.u32 	%rd11, %r1, 4;
	add.s64 	%rd12, %rd10, %rd11;
	ld.global.u32 	%r2, [%rd12];
	mov.b32 	%r32, 16;
	st.local.u32 	[%rd9], %r32;
	st.local.u32 	[%rd9+4], %r32;
	st.local.u32 	[%rd9+8], %r32;
	st.local.u32 	[%rd9+12], %r32;
	st.local.u32 	[%rd9+16], %r32;
	st.local.u32 	[%rd9+20], %r32;
	st.local.u32 	[%rd9+24], %r32;
	mov.b32 	%r33, 3;
	st.local.u32 	[%rd9+28], %r33;
	mov.b32 	%r34, 1;
	st.local.u32 	[%rd9+32], %r34;
	mov.b32 	%r35, 4;
	st.local.u32 	[%rd9+36], %r35;
	mov.b32 	%r36, 0;
	st.local.u32 	[%rd9+40], %r36;
	mov.b32 	%r37, 5;
	st.local.u32 	[%rd9+44], %r37;
	mov.b32 	%r38, 2;
	st.local.u32 	[%rd9+48], %r38;
	mov.b32 	%r39, 6;
	st.local.u32 	[%rd9+52], %r39;
	st.local.u32 	[%rd9+56], %r32;
	mov.u32 	%r3, %tid.x;
	shl.b32 	%r40, %r3, 2;
	mov.u32 	%r41, _ZZ12searchKernelPKiS0_PijjE9shared_gt;
	add.s32 	%r4, %r41, %r40;
	setp.ne.s32 	%p2, %r3, 7;
	add.s32 	%r5, %r3, -7;
	mul.wide.u32 	%rd13, %r3, 4;
	add.s64 	%rd1, %rd9, %rd13;
	shl.b32 	%r42, %r3, 1;
	add.s32 	%r6, %r42, -13;
	add.s64 	%rd2, %rd7, %rd13;
	ld.global.u32 	%r7, [%rd2];
	setp.gt.s32 	%p3, %r2, %r7;
	selp.u32 	%r43, 1, 0, %p3;
	st.shared.u32 	[%r4], %r43;
	bar.sync 	0;
	ld.shared.u32 	%r8, [%r4+4];
	or.pred  	%p5, %p2, %p3;
	@%p5 bra 	$L__BB0_3;
	mov.b32 	%r44, 0;
	st.shared.u32 	[_ZZ12searchKernelPKiS0_PijjE11child_index], %r44;
$L__BB0_3:
	setp.le.s32 	%p6, %r2, %r7;
	setp.gt.u32 	%p7, %r5, 6;
	setp.ne.s32 	%p8, %r8, 0;
	or.pred  	%p9, %p7, %p6;
	or.pred  	%p10, %p9, %p8;
	@%p10 bra 	$L__BB0_5;
	ld.local.u32 	%r45, [%rd1];
	shl.b32 	%r46, %r45, 2;
	add.s32 	%r48, %r41, %r46;
	ld.shared.u32 	%r49, [%r48];
	add.s32 	%r50, %r6, %r49;
	st.shared.u32 	[_ZZ12searchKernelPKiS0_PijjE11child_index], %r50;
$L__BB0_5:
	setp.ne.s32 	%p11, %r3, 7;
	bar.sync 	0;
	ld.shared.u32 	%r51, [_ZZ12searchKernelPKiS0_PijjE11child_index];
	shl.b32 	%r9, %r51, 4;
	mul.wide.u32 	%rd14, %r9, 4;
	add.s64 	%rd15, %rd2, %rd14;
	ld.global.u32 	%r10, [%rd15+60];
	setp.gt.s32 	%p12, %r2, %r10;
	selp.u32 	%r52, 1, 0, %p12;
	st.shared.u32 	[%r4], %r52;
	bar.sync 	0;
	ld.shared.u32 	%r11, [%r4+4];
	or.pred  	%p14, %p11, %p12;
	@%p14 bra 	$L__BB0_7;
	mov.b32 	%r53, 0;
	st.shared.u32 	[_ZZ12searchKernelPKiS0_PijjE11child_index], %r53;
$L__BB0_7:
	setp.le.s32 	%p15, %r2, %r10;
	setp.gt.u32 	%p16, %r5, 6;
	setp.ne.s32 	%p17, %r11, 0;
	or.pred  	%p18, %p16, %p15;
	or.pred  	%p19, %p18, %p17;
	@%p19 bra 	$L__BB0_9;
	ld.local.u32 	%r54, [%rd1];
	shl.b32 	%r55, %r54, 2;
	add.s32 	%r57, %r41, %r55;
	ld.shared.u32 	%r58, [%r57];
	add.s32 	%r59, %r6, %r58;
	st.shared.u32 	[_ZZ12searchKernelPKiS0_PijjE11child_index], %r59;
$L__BB0_9:
	setp.ne.s32 	%p20, %r3, 7;
	bar.sync 	0;
	ld.shared.u32 	%r60, [_ZZ12searchKernelPKiS0_PijjE11child_index];
	add.s32 	%r61, %r9, %r60;
	shl.b32 	%r12, %r61, 4;
	add.s32 	%r62, %r12, 255;
	mul.wide.u32 	%rd16, %r62, 4;
	add.s64 	%rd17, %rd2, %rd16;
	ld.global.u32 	%r13, [%rd17];
	setp.gt.s32 	%p21, %r2, %r13;
	selp.u32 	%r63, 1, 0, %p21;
	st.shared.u32 	[%r4], %r63;
	bar.sync 	0;
	ld.shared.u32 	%r14, [%r4+4];
	or.pred  	%p23, %p20, %p21;
	@%p23 bra 	$L__BB0_11;
	mov.b32 	%r64, 0;
	st.shared.u32 	[_ZZ12searchKernelPKiS0_PijjE11child_index], %r64;
$L__BB0_11:
	setp.le.s32 	%p24, %r2, %r13;
	setp.gt.u32 	%p25, %r5, 6;
	setp.ne.s32 	%p26, %r14, 0;
	or.pred  	%p27, %p25, %p24;
	or.pred  	%p28, %p27, %p26;
	@%p28 bra 	$L__BB0_13;
	ld.local.u32 	%r65, [%rd1];
	shl.b32 	%r66, %r65, 2;
	add.s32 	%r68, %r41, %r66;
	ld.shared.u32 	%r69, [%r68];
	add.s32 	%r70, %r6, %r69;
	st.shared.u32 	[_ZZ12searchKernelPKiS0_PijjE11child_index], %r70;
$L__BB0_13:
	setp.ne.s32 	%p29, %r3, 7;
	bar.sync 	0;
	ld.shared.u32 	%r71, [_ZZ12searchKernelPKiS0_PijjE11child_index];
	add.s32 	%r72, %r12, %r71;
	shl.b32 	%r15, %r72, 4;
	add.s32 	%r73, %r15, 4095;
	mul.wide.u32 	%rd18, %r73, 4;
	add.s64 	%rd19, %rd2, %rd18;
	ld.global.u32 	%r16, [%rd19];
	setp.gt.s32 	%p30, %r2, %r16;
	selp.u32 	%r74, 1, 0, %p30;
	st.shared.u32 	[%r4], %r74;
	bar.sync 	0;
	ld.shared.u32 	%r17, [%r4+4];
	or.pred  	%p32, %p29, %p30;
	@%p32 bra 	$L__BB0_15;
	mov.b32 	%r75, 0;
	st.shared.u32 	[_ZZ12searchKernelPKiS0_PijjE11child_index], %r75;
$L__BB0_15:
	setp.le.s32 	%p33, %r2, %r16;
	setp.gt.u32 	%p34, %r5, 6;
	setp.ne.s32 	%p35, %r17, 0;
	or.pred  	%p36, %p34, %p33;
	or.pred  	%p37, %p36, %p35;
	@%p37 bra 	$L__BB0_17;
	ld.local.u32 	%r76, [%rd1];
	shl.b32 	%r77, %r76, 2;
	add.s32 	%r79, %r41, %r77;
	ld.shared.u32 	%r80, [%r79];
	add.s32 	%r81, %r6, %r80;
	st.shared.u32 	[_ZZ12searchKernelPKiS0_PijjE11child_index], %r81;
$L__BB0_17:
	setp.ne.s32 	%p38, %r3, 7;
	bar.sync 	0;
	ld.shared.u32 	%r82, [_ZZ12searchKernelPKiS0_PijjE11child_index];
	add.s32 	%r83, %r15, %r82;
	mul.lo.s32 	%r84, %r83, %r28;
	add.s32 	%r18, %r84, 69904;
	shl.b32 	%r19, %r83, 12;
	cvta.to.global.u64 	%rd20, %rd6;
	add.s64 	%rd3, %rd20, %rd11;
	add.s32 	%r85, %r84, 69901;
	mul.wide.u32 	%rd22, %r85, 4;
	add.s64 	%rd23, %rd2, %rd22;
	ld.global.u32 	%r20, [%rd23];
	setp.gt.s32 	%p39, %r2, %r20;
	selp.u32 	%r86, 1, 0, %p39;
	st.shared.u32 	[%r4], %r86;
	bar.sync 	0;
	ld.shared.u32 	%r21, [%r4+4];
	or.pred  	%p41, %p38, %p39;
	@%p41 bra 	$L__BB0_19;
	mov.b32 	%r87, 0;
	st.shared.u32 	[_ZZ12searchKernelPKiS0_PijjE11child_index], %r87;
$L__BB0_19:
	setp.le.s32 	%p42, %r2, %r20;
	setp.lt.u32 	%p43, %r3, 7;
	setp.ne.s32 	%p44, %r21, 0;
	or.pred  	%p45, %p43, %p42;
	or.pred  	%p46, %p45, %p44;
	@%p46 bra 	$L__BB0_21;
	ld.local.u32 	%r88, [%rd1];
	shl.b32 	%r89, %r88, 2;
	add.s32 	%r91, %r41, %r89;
	ld.shared.u32 	%r92, [%r91];
	add.s32 	%r93, %r6, %r92;
	st.shared.u32 	[_ZZ12searchKernelPKiS0_PijjE11child_index], %r93;
$L__BB0_21:
	setp.ne.s32 	%p47, %r3, 7;
	bar.sync 	0;
	ld.shared.u32 	%r22, [_ZZ12searchKernelPKiS0_PijjE11child_index];
	shl.b32 	%r94, %r22, 4;
	add.s32 	%r95, %r18, %r94;
	add.s32 	%r96, %r95, 1;
	mul.wide.u32 	%rd24, %r96, 4;
	add.s64 	%rd25, %rd2, %rd24;
	ld.global.u32 	%r23, [%rd25];
	setp.gt.s32 	%p48, %r2, %r23;
	selp.u32 	%r97, 1, 0, %p48;
	st.shared.u32 	[%r4], %r97;
	bar.sync 	0;
	ld.shared.u32 	%r24, [%r4+4];
	or.pred  	%p50, %p47, %p48;
	@%p50 bra 	$L__BB0_23;
	mov.b32 	%r98, 0;
	st.shared.u32 	[_ZZ12searchKernelPKiS0_PijjE11child_index], %r98;
$L__BB0_23:
	setp.le.s32 	%p51, %r2, %r23;
	setp.lt.u32 	%p52, %r3, 7;
	setp.ne.s32 	%p53, %r24, 0;
	or.pred  	%p54, %p52, %p51;
	or.pred  	%p55, %p54, %p53;
	@%p55 bra 	$L__BB0_25;
	ld.local.u32 	%r99, [%rd1];
	shl.b32 	%r100, %r99, 2;
	add.s32 	%r102, %r41, %r100;
	ld.shared.u32 	%r103, [%r102];
	add.s32 	%r104, %r6, %r103;
	st.shared.u32 	[_ZZ12searchKernelPKiS0_PijjE11child_index], %r104;
$L__BB0_25:
	setp.ne.s32 	%p56, %r3, 7;
	bar.sync 	0;
	ld.shared.u32 	%r105, [_ZZ12searchKernelPKiS0_PijjE11child_index];
	shl.b32 	%r106, %r22, 8;
	shl.b32 	%r107, %r105, 4;
	add.s32 	%r25, %r106, %r107;
	add.s32 	%r108, %r18, %r25;
	add.s32 	%r109, %r108, 5;
	mul.wide.u32 	%rd26, %r109, 4;
	add.s64 	%rd27, %rd2, %rd26;
	ld.global.u32 	%r26, [%rd27];
	setp.gt.s32 	%p57, %r2, %r26;
	selp.u32 	%r110, 1, 0, %p57;
	st.shared.u32 	[%r4], %r110;
	bar.sync 	0;
	ld.shared.u32 	%r27, [%r4+4];
	or.pred  	%p59, %p56, %p57;
	@%p59 bra 	$L__BB0_27;
	mov.b32 	%r111, 0;
	st.shared.u32 	[_ZZ12searchKernelPKiS0_PijjE11child_index], %r111;
$L__BB0_27:
	setp.le.s32 	%p60, %r2, %r26;
	setp.lt.u32 	%p61, %r3, 7;
	setp.ne.s32 	%p62, %r27, 0;
	or.pred  	%p63, %p61, %p60;
	or.pred  	%p64, %p63, %p62;
	@%p64 bra 	$L__BB0_29;
	ld.local.u32 	%r112, [%rd1];
	shl.b32 	%r113, %r112, 2;
	add.s32 	%r115, %r41, %r113;
	ld.shared.u32 	%r116, [%r115];
	add.s32 	%r117, %r6, %r116;
	st.shared.u32 	[_ZZ12searchKernelPKiS0_PijjE11child_index], %r117;
	add.s32 	%r118, %r117, %r25;
	or.b32  	%r119, %r118, %r19;
	st.global.u32 	[%rd3], %r119;
$L__BB0_29:
	bar.sync 	0;
$L__BB0_30:
	ret;

}


// ===== COMPILED SASS (sm_100) =====

	.target	sm_100

	.elftype	@"ET_EXEC"


//--------------------- .note.nv.tkinfo           --------------------------
	.section	.note.nv.tkinfo,"",@"SHT_NOTE"
	.sectionflags	@"SHF_NOTE_NV_TKINFO"
	.tkinfo
        /*0018*/ 	.word	0x00000002
        /*0030*/ 	.string	""
        /*0030*/ 	.string	"ptxas"
        /*0030*/ 	.string	"Cuda compilation tools, release 13.0, V13.0.88"
        /*0030*/ 	.string	"Build cuda_13.0.r13.0/compiler.36424714_0"
        /*0030*/ 	.string	"-arch sm_100 -m 64 "



//--------------------- .note.nv.cuinfo           --------------------------
	.section	.note.nv.cuinfo,"",@"SHT_NOTE"
	.sectionflags	@"SHF_NOTE_NV_CUINFO"
        /*0018*/ 	.short	0x0002
        /*001a*/ 	.short	0x0064
        /*001c*/ 	.short	0x0082
	.zero		2


//--------------------- .nv.info                  --------------------------
	.section	.nv.info,"",@"SHT_CUDA_INFO"
	.align	4


	//----- nvinfo : EIATTR_REGCOUNT
	.align		4
        /*0000*/ 	.byte	0x04, 0x2f
        /*0002*/ 	.short	(.L_1 - .L_0)
	.align		4
.L_0:
        /*0004*/ 	.word	index@(_Z12searchKernelPKiS0_Pijj)
        /*0008*/ 	.word	0x00000014


	//----- nvinfo : EIATTR_FRAME_SIZE
	.align		4
.L_1:
        /*000c*/ 	.byte	0x04, 0x11
        /*000e*/ 	.short	(.L_3 - .L_2)
	.align		4
.L_2:
        /*0010*/ 	.word	index@(_Z12searchKernelPKiS0_Pijj)
        /*0014*/ 	.word	0x00000000


	//----- nvinfo : EIATTR_MIN_STACK_SIZE
	.align		4
.L_3:
        /*0018*/ 	.byte	0x04, 0x12
        /*001a*/ 	.short	(.L_5 - .L_4)
	.align		4
.L_4:
        /*001c*/ 	.word	index@(_Z12searchKernelPKiS0_Pijj)
        /*0020*/ 	.word	0x00000000
.L_5:


//--------------------- .nv.compat                --------------------------
	.section	.nv.compat,"",@"SHT_CUDA_COMPAT_INFO"
	.align	4
        /*0000*/ 	.byte	0x02, 0x09, 0x00, 0x00, 0x02, 0x02, 0x01, 0x00, 0x02, 0x05, 0x05, 0x00, 0x03, 0x07, 0x01, 0x01
        /*0010*/ 	.byte	0x02, 0x03, 0x00, 0x00, 0x02, 0x06, 0x01, 0x00, 0x04, 0x0b, 0x08, 0x00, 0x09, 0x00, 0x00, 0x00
        /*0020*/ 	.byte	0x00, 0x00, 0x00, 0x00


//--------------------- .nv.info._Z12searchKernelPKiS0_Pijj --------------------------
	.section	.nv.info._Z12searchKernelPKiS0_Pijj,"",@"SHT_CUDA_INFO"
	.sectionflags	@""
	.align	4


	//----- nvinfo : EIATTR_CUDA_API_VERSION
	.align		4
        /*0000*/ 	.byte	0x04, 0x37
        /*0002*/ 	.short	(.L_7 - .L_6)
.L_6:
        /*0004*/ 	.word	0x00000082


	//----- nvinfo : EIATTR_KPARAM_INFO
	.align		4
.L_7:
        /*0008*/ 	.byte	0x04, 0x17
        /*000a*/ 	.short	(.L_9 - .L_8)
.L_8:
        /*000c*/ 	.word	0x00000000
        /*0010*/ 	.short	0x0004
        /*0012*/ 	.short	0x001c
        /*0014*/ 	.byte	0x00, 0xf0, 0x11, 0x00


	//----- nvinfo : EIATTR_KPARAM_INFO
	.align		4
.L_9:
        /*0018*/ 	.byte	0x04, 0x17
        /*001a*/ 	.short	(.L_11 - .L_10)
.L_10:
        /*001c*/ 	.word	0x00000000
        /*0020*/ 	.short	0x0003
        /*0022*/ 	.short	0x0018
        /*0024*/ 	.byte	0x00, 0xf0, 0x11, 0x00


	//----- nvinfo : EIATTR_KPARAM_INFO
	.align		4
.L_11:
        /*0028*/ 	.byte	0x04, 0x17
        /*002a*/ 	.short	(.L_13 - .L_12)
.L_12:
        /*002c*/ 	.word	0x00000000
        /*0030*/ 	.short	0x0002
        /*0032*/ 	.short	0x0010
        /*0034*/ 	.byte	0x00, 0xf5, 0x21, 0x00


	//----- nvinfo : EIATTR_KPARAM_INFO
	.align		4
.L_13:
        /*0038*/ 	.byte	0x04, 0x17
        /*003a*/ 	.short	(.L_15 - .L_14)
.L_14:
        /*003c*/ 	.word	0x00000000
        /*0040*/ 	.short	0x0001
        /*0042*/ 	.short	0x0008
        /*0044*/ 	.byte	0x00, 0xf5, 0x21, 0x00


	//----- nvinfo : EIATTR_KPARAM_INFO
	.align		4
.L_15:
        /*0048*/ 	.byte	0x04, 0x17
        /*004a*/ 	.short	(.L_17 - .L_16)
.L_16:
        /*004c*/ 	.word	0x00000000
        /*0050*/ 	.short	0x0000
        /*0052*/ 	.short	0x0000
        /*0054*/ 	.byte	0x00, 0xf5, 0x21, 0x00


	//----- nvinfo : EIATTR_SPARSE_MMA_MASK
	.align		4
.L_17:
        /*0058*/ 	.byte	0x03, 0x50
        /*005a*/ 	.short	0x0000


	//----- nvinfo : EIATTR_MAXREG_COUNT
	.align		4
        /*005c*/ 	.byte	0x03, 0x1b
        /*005e*/ 	.short	0x00ff


	//----- nvinfo : EIATTR_NUM_BARRIERS
	.align		4
        /*0060*/ 	.byte	0x02, 0x4c
        /*0062*/ 	.byte	0x01
	.zero		1


	//----- nvinfo : EIATTR_MERCURY_ISA_VERSION
	.align		4
        /*0064*/ 	.byte	0x03, 0x5f
        /*0066*/ 	.short	0x0101


	//----- nvinfo : EIATTR_VRC_CTA_INIT_COUNT
	.align		4
        /*0068*/ 	.byte	0x02, 0x4a
	.zero		1
	.zero		1


	//----- nvinfo : EIATTR_EXIT_INSTR_OFFSETS
	.align		4
        /*006c*/ 	.byte	0x04, 0x1c
        /*006e*/ 	.short	(.L_19 - .L_18)


	//   ....[0]....
.L_18:
        /*0070*/ 	.word	0x00000050


	//   ....[1]....
        /*0074*/ 	.word	0x000018f0


	//----- nvinfo : EIATTR_CRS_STACK_SIZE
	.align		4
.L_19:
        /*0078*/ 	.byte	0x04, 0x1e
        /*007a*/ 	.short	(.L_21 - .L_20)
.L_20:
        /*007c*/ 	.word	0x00000000


	//----- nvinfo : EIATTR_CBANK_PARAM_SIZE
	.align		4
.L_21:
        /*0080*/ 	.byte	0x03, 0x19
        /*0082*/ 	.short	0x0020


	//----- nvinfo : EIATTR_PARAM_CBANK
	.align		4
        /*0084*/ 	.byte	0x04, 0x0a
        /*0086*/ 	.short	(.L_23 - .L_22)
	.align		4
.L_22:
        /*0088*/ 	.word	index@(.nv.constant0._Z12searchKernelPKiS0_Pijj)
        /*008c*/ 	.short	0x0380
        /*008e*/ 	.short	0x0020


	//----- nvinfo : EIATTR_SW_WAR
	.align		4
.L_23:
        /*0090*/ 	.byte	0x04, 0x36
        /*0092*/ 	.short	(.L_25 - .L_24)
.L_24:
        /*0094*/ 	.word	0x00000008
.L_25:


//--------------------- .nv.callgraph             --------------------------
	.section	.nv.callgraph,"",@"SHT_CUDA_CALLGRAPH"
	.align	4
	.sectionentsize	8
	.align		4
        /*0000*/ 	.word	0x00000000
	.align		4
        /*0004*/ 	.word	0xffffffff
	.align		4
        /*0008*/ 	.word	0x00000000
	.align		4
        /*000c*/ 	.word	0xfffffffe
	.align		4
        /*0010*/ 	.word	0x00000000
	.align		4
        /*0014*/ 	.word	0xfffffffd
	.align		4
        /*0018*/ 	.word	0x00000000
	.align		4
        /*001c*/ 	.word	0xfffffffc


//--------------------- .text._Z12searchKernelPKiS0_Pijj --------------------------
	.section	.text._Z12searchKernelPKiS0_Pijj,"ax",@progbits
	.align	128
        .global         _Z12searchKernelPKiS0_Pijj
        .type           _Z12searchKernelPKiS0_Pijj,@function
        .size           _Z12searchKernelPKiS0_Pijj,(.L_x_15 - _Z12searchKernelPKiS0_Pijj)
        .other          _Z12searchKernelPKiS0_Pijj,@"STO_CUDA_ENTRY STV_DEFAULT"
_Z12searchKernelPKiS0_Pijj:
.text._Z12searchKernelPKiS0_Pijj:
[----:B------:R-:W-:Y:S08]  /*0000*/  LDC R1, c[0x0][0x37c] ;  /* 0x0000df00ff017b82 */ /* 0x000ff00000000800 */
[----:B------:R-:W0:Y:S08]  /*0010*/  S2UR UR4, SR_CTAID.X ;  /* 0x00000000000479c3 */ /* 0x000e300000002500 */
[----:B------:R-:W0:Y:S02]  /*0020*/  LDC R0, c[0x0][0x39c] ;  /* 0x0000e700ff007b82 */ /* 0x000e240000000800 */
[----:B0-----:R-:W-:-:S04]  /*0030*/  LEA R0, R0, UR4, 0xa ;  /* 0x0000000400007c11 */ /* 0x001fc8000f8e50ff */
[----:B------:R-:W-:-:S13]  /*0040*/  ISETP.GT.U32.AND P0, PT, R0, 0x2faf07f, PT ;  /* 0x02faf07f0000780c */ /* 0x000fda0003f04070 */
[----:B------:R-:W-:Y:S05]  /*0050*/  @P0 EXIT ;  /* 0x000000000000094d */ /* 0x000fea0003800000 */
[----:B------:R-:W0:Y:S01]  /*0060*/  S2R R4, SR_TID.X ;  /* 0x0000000000047919 */ /* 0x000e220000002100 */
[----:B------:R-:W1:Y:S01]  /*0070*/  LDC.64 R6, c[0x0][0x388] ;  /* 0x0000e200ff067b82 */ /* 0x000e620000000a00 */
[----:B------:R-:W2:Y:S07]  /*0080*/  LDCU.64 UR4, c[0x0][0x358] ;  /* 0x00006b00ff0477ac */ /* 0x000eae0008000a00 */
[----:B------:R-:W0:Y:S01]  /*0090*/  LDC.64 R2, c[0x0][0x380] ;  /* 0x0000e000ff027b82 */ /* 0x000e220000000a00 */
[----:B-1----:R-:W-:-:S06]  /*00a0*/  IMAD.WIDE.U32 R6, R0, 0x4, R6 ;  /* 0x0000000400067825 */ /* 0x002fcc00078e0006 */
[----:B--2---:R-:W2:Y:S01]  /*00b0*/  LDG.E R6, desc[UR4][R6.64] ;  /* 0x0000000406067981 */ /* 0x004ea2000c1e1900 */
[----:B0-----:R-:W-:-:S05]  /*00c0*/  IMAD.WIDE.U32 R2, R4, 0x4, R2 ;  /* 0x0000000404027825 */ /* 0x001fca00078e0002 */
[----:B------:R-:W2:Y:S01]  /*00d0*/  LDG.E R9, desc[UR4][R2.64] ;  /* 0x0000000402097981 */ /* 0x000ea2000c1e1900 */
[----:B------:R-:W0:Y:S01]  /*00e0*/  S2R R15, SR_CgaCtaId ;  /* 0x00000000000f7919 */ /* 0x000e220000008800 */
[----:B------:R-:W-:-:S05]  /*00f0*/  MOV R12, 0x400 ;  /* 0x00000400000c7802 */ /* 0x000fca0000000f00 */
[----:B------:R-:W-:-:S05]  /*0100*/  VIADD R5, R12, 0x4 ;  /* 0x000000040c057836 */ /* 0x000fca0000000000 */
[----:B0-----:R-:W-:-:S05]  /*0110*/  LEA R5, R15, R5, 0x18 ;  /* 0x000000050f057211 */ /* 0x001fca00078ec0ff */
[C---:B------:R-:W-:Y:S02]  /*0120*/  IMAD R10, R4.reuse, 0x4, R5 ;  /* 0x00000004040a7824 */ /* 0x040fe400078e0205 */
[C---:B------:R-:W-:Y:S01]  /*0130*/  VIADD R11, R4.reuse, 0xfffffff9 ;  /* 0xfffffff9040b7836 */ /* 0x040fe20000000000 */
[----:B------:R-:W-:Y:S01]  /*0140*/  BSSY.RECONVERGENT B0, `(.L_x_0) ;  /* 0x0000033000007945 */ /* 0x000fe20003800200 */
[----:B------:R-:W-:Y:S02]  /*0150*/  LEA R8, R4, 0xfffffff3, 0x1 ;  /* 0xfffffff304087811 */ /* 0x000fe400078e08ff */
[----:B--2---:R-:W-:-:S04]  /*0160*/  ISETP.GT.AND P0, PT, R6, R9, PT ;  /* 0x000000090600720c */ /* 0x004fc80003f04270 */
[----:B------:R-:W-:-:S05]  /*0170*/  SEL R13, RZ, 0x1, !P0 ;  /* 0x00000001ff0d7807 */ /* 0x000fca0004000000 */
[----:B------:R-:W-:Y:S01]  /*0180*/  STS [R10], R13 ;  /* 0x0000000d0a007388 */ /* 0x000fe20000000800 */
[----:B------:R-:W-:Y:S01]  /*0190*/  BAR.SYNC.DEFER_BLOCKING 0x0 ;  /* 0x0000000000007b1d */ /* 0x000fe20000010000 */
[----:B------:R-:W-:-:S05]  /*01a0*/  ISETP.NE.OR P0, PT, R4, 0x7, P0 ;  /* 0x000000070400780c */ /* 0x000fca0000705670 */
[----:B------:R-:W0:Y:S08]  /*01b0*/  LDS R7, [R10+0x4] ;  /* 0x000004000a077984 */ /* 0x000e300000000800 */
[----:B------:R-:W-:Y:S02]  /*01c0*/  @!P0 LEA R14, R15, R12, 0x18 ;  /* 0x0000000c0f0e8211 */ /* 0x000fe400078ec0ff */
[----:B------:R-:W-:-:S03]  /*01d0*/  ISETP.GT.AND P1, PT, R6, R9, PT ;  /* 0x000000090600720c */ /* 0x000fc60003f24270 */
[----:B------:R1:W-:Y:S01]  /*01e0*/  @!P0 STS [R14], RZ ;  /* 0x000000ff0e008388 */ /* 0x0003e20000000800 */
[----:B------:R-:W-:Y:S02]  /*01f0*/  ISETP.GT.U32.OR P1, PT, R11, 0x6, !P1 ;  /* 0x000000060b00780c */ /* 0x000fe40004f24470 */
[----:B------:R-:W-:Y:S02]  /*0200*/  LEA R9, R15, R12, 0x18 ;  /* 0x0000000c0f097211 */ /* 0x000fe400078ec0ff */
[----:B0-----:R-:W-:Y:S01]  /*0210*/  ISETP.NE.OR P1, PT, R7, RZ, P1 ;  /* 0x000000ff0700720c */ /* 0x001fe20000f25670 */
[----:B------:R-:W-:-:S12]  /*0220*/  IMAD.SHL.U32 R7, R4, 0x4, RZ ;  /* 0x0000000404077824 */ /* 0x000fd800078e00ff */
[----:B-1----:R-:W-:Y:S05]  /*0230*/  @P1 BRA `(.L_x_1) ;  /* 0x00000000008c1947 */ /* 0x002fea0003800000 */
[C---:B------:R-:W-:Y:S02]  /*0240*/  ISETP.EQ.AND P0, PT, R7.reuse, RZ, PT ;  /* 0x000000ff0700720c */ /* 0x040fe40003f02270 */
[C---:B------:R-:W-:Y:S02]  /*0250*/  ISETP.EQ.AND P3, PT, R7.reuse, 0x4, PT ;  /* 0x000000040700780c */ /* 0x040fe40003f62270 */
[C---:B------:R-:W-:Y:S02]  /*0260*/  ISETP.EQ.AND P2, PT, R7.reuse, 0x8, PT ;  /* 0x000000080700780c */ /* 0x040fe40003f42270 */
[----:B------:R-:W-:Y:S02]  /*0270*/  ISETP.EQ.AND P1, PT, R7, 0xc, PT ;  /* 0x0000000c0700780c */ /* 0x000fe40003f22270 */
[----:B------:R-:W-:-:S05]  /*0280*/  LEA R15, R15, R12, 0x18 ;  /* 0x0000000c0f0f7211 */ /* 0x000fca00078ec0ff */
[----:B------:R-:W-:Y:S01]  /*0290*/  @P0 IMAD.MOV.U32 R13, RZ, RZ, 0x10 ;  /* 0x00000010ff0d0424 */ /* 0x000fe200078e00ff */
[C---:B------:R-:W-:Y:S01]  /*02a0*/  ISETP.EQ.AND P0, PT, R7.reuse, 0x10, PT ;  /* 0x000000100700780c */ /* 0x040fe20003f02270 */
[----:B------:R-:W-:Y:S01]  /*02b0*/  @P3 IMAD.MOV.U32 R13, RZ, RZ, 0x10 ;  /* 0x00000010ff0d3424 */ /* 0x000fe200078e00ff */
[C---:B------:R-:W-:Y:S01]  /*02c0*/  ISETP.EQ.AND P3, PT, R7.reuse, 0x14, PT ;  /* 0x000000140700780c */ /* 0x040fe20003f62270 */
[----:B------:R-:W-:Y:S01]  /*02d0*/  @P2 IMAD.MOV.U32 R13, RZ, RZ, 0x10 ;  /* 0x00000010ff0d2424 */ /* 0x000fe200078e00ff */
[C---:B------:R-:W-:Y:S01]  /*02e0*/  ISETP.EQ.AND P2, PT, R7.reuse, 0x18, PT ;  /* 0x000000180700780c */ /* 0x040fe20003f42270 */
[----:B------:R-:W-:Y:S01]  /*02f0*/  @P1 IMAD.MOV.U32 R13, RZ, RZ, 0x10 ;  /* 0x00000010ff0d1424 */ /* 0x000fe200078e00ff */
[----:B------:R-:W-:-:S07]  /*0300*/  ISETP.EQ.AND P1, PT, R7, 0x1c, PT ;  /* 0x0000001c0700780c */ /* 0x000fce0003f22270 */
        /* <DEDUP_REMOVED lines=12> */
[----:B------:R-:W-:Y:S01]  /*03d0*/  @P2 IMAD.MOV.U32 R13, RZ, RZ, RZ ;  /* 0x000000ffff0d2224 */ /* 0x000fe200078e00ff */
[----:B------:R-:W-:Y:S01]  /*03e0*/  ISETP.EQ.AND P2, PT, R7, 0x38, PT ;  /* 0x000000380700780c */ /* 0x000fe20003f42270 */
[----:B------:R-:W-:-:S08]  /*03f0*/  @P1 IMAD.MOV.U32 R13, RZ, RZ, 0x5 ;  /* 0x00000005ff0d1424 */ /* 0x000fd000078e00ff */
[----:B------:R-:W-:Y:S02]  /*0400*/  @P0 IMAD.MOV.U32 R13, RZ, RZ, 0x2 ;  /* 0x00000002ff0d0424 */ /* 0x000fe400078e00ff */
[----:B------:R-:W-:Y:S02]  /*0410*/  @P3 IMAD.MOV.U32 R13, RZ, RZ, 0x6 ;  /* 0x00000006ff0d3424 */ /* 0x000fe400078e00ff */
[----:B------:R-:W-:-:S04]  /*0420*/  @P2 IMAD.MOV.U32 R13, RZ, RZ, 0x10 ;  /* 0x00000010ff0d2424 */ /* 0x000fc800078e00ff */
[----:B------:R-:W-:-:S06]  /*0430*/  IMAD R13, R13, 0x4, R5 ;  /* 0x000000040d0d7824 */ /* 0x000fcc00078e0205 */
[----:B------:R-:W0:Y:S02]  /*0440*/  LDS R13, [R13] ;  /* 0x000000000d0d7984 */ /* 0x000e240000000800 */
[----:B0-----:R-:W-:-:S05]  /*0450*/  IMAD.IADD R12, R8, 0x1, R13 ;  /* 0x00000001080c7824 */ /* 0x001fca00078e020d */
[----:B------:R0:W-:Y:S02]  /*0460*/  STS [R15], R12 ;  /* 0x0000000c0f007388 */ /* 0x0001e40000000800 */
.L_x_1:
[----:B------:R-:W-:Y:S05]  /*0470*/  BSYNC.RECONVERGENT B0 ;  /* 0x0000000000007941 */ /* 0x000fea0003800200 */
.L_x_0:
[----:B------:R-:W-:Y:S06]  /*0480*/  BAR.SYNC.DEFER_BLOCKING 0x0 ;  /* 0x0000000000007b1d */ /* 0x000fec0000010000 */
[----:B0-----:R-:W0:Y:S02]  /*0490*/  LDS R12, [R9] ;  /* 0x00000000090c7984 */ /* 0x001e240000000800 */
[----:B0-----:R-:W-:-:S04]  /*04a0*/  IMAD.SHL.U32 R15, R12, 0x10, RZ ;  /* 0x000000100c0f7824 */ /* 0x001fc800078e00ff */
[----:B------:R-:W-:-:S06]  /*04b0*/  IMAD.WIDE.U32 R12, R15, 0x4, R2 ;  /* 0x000000040f0c7825 */ /* 0x000fcc00078e0002 */
[----:B------:R-:W2:Y:S01]  /*04c0*/  LDG.E R13, desc[UR4][R12.64+0x3c] ;  /* 0x00003c040c0d7981 */ /* 0x000ea2000c1e1900 */
[----:B------:R-:W-:Y:S01]  /*04d0*/  BSSY.RECONVERGENT B0, `(.L_x_2) ;  /* 0x000002e000007945 */ /* 0x000fe20003800200 */
[CC--:B--2---:R-:W-:Y:S02]  /*04e0*/  ISETP.GT.AND P0, PT, R6.reuse, R13.reuse, PT ;  /* 0x0000000d0600720c */ /* 0x0c4fe40003f04270 */
[----:B------:R-:W-:Y:S02]  /*04f0*/  ISETP.GT.AND P1, PT, R6, R13, PT ;  /* 0x0000000d0600720c */ /* 0x000fe40003f24270 */
[----:B------:R-:W-:Y:S02]  /*0500*/  SEL R17, RZ, 0x1, !P0 ;  /* 0x00000001ff117807 */ /* 0x000fe40004000000 */
[----:B------:R-:W-:Y:S02]  /*0510*/  ISETP.NE.OR P0, PT, R4, 0x7, P0 ;  /* 0x000000070400780c */ /* 0x000fe40000705670 */
[----:B------:R-:W-:Y:S01]  /*0520*/  ISETP.GT.U32.OR P1, PT, R11, 0x6, !P1 ;  /* 0x000000060b00780c */ /* 0x000fe20004f24470 */
[----:B------:R-:W-:Y:S01]  /*0530*/  STS [R10], R17 ;  /* 0x000000110a007388 */ /* 0x000fe20000000800 */
[----:B------:R-:W-:Y:S06]  /*0540*/  BAR.SYNC.DEFER_BLOCKING 0x0 ;  /* 0x0000000000007b1d */ /* 0x000fec0000010000 */
[----:B------:R-:W0:Y:S04]  /*0550*/  LDS R14, [R10+0x4] ;  /* 0x000004000a0e7984 */ /* 0x000e280000000800 */
[----:B------:R1:W-:Y:S01]  /*0560*/  @!P0 STS [R9], RZ ;  /* 0x000000ff09008388 */ /* 0x0003e20000000800 */
[----:B0-----:R-:W-:-:S13]  /*0570*/  ISETP.NE.OR P1, PT, R14, RZ, P1 ;  /* 0x000000ff0e00720c */ /* 0x001fda0000f25670 */
[----:B-1----:R-:W-:Y:S05]  /*0580*/  @P1 BRA `(.L_x_3) ;  /* 0x0000000000881947 */ /* 0x002fea0003800000 */
[C---:B------:R-:W-:Y:S02]  /*0590*/  ISETP.EQ.AND P0, PT, R7.reuse, RZ, PT ;  /* 0x000000ff0700720c */ /* 0x040fe40003f02270 */
[C---:B------:R-:W-:Y:S02]  /*05a0*/  ISETP.EQ.AND P3, PT, R7.reuse, 0x4, PT ;  /* 0x000000040700780c */ /* 0x040fe40003f62270 */
[C---:B------:R-:W-:Y:S02]  /*05b0*/  ISETP.EQ.AND P2, PT, R7.reuse, 0x8, PT ;  /* 0x000000080700780c */ /* 0x040fe40003f42270 */
        /* <DEDUP_REMOVED lines=27> */
[----:B------:R-:W-:-:S05]  /*0770*/  IMAD R12, R12, 0x4, R5 ;  /* 0x000000040c0c7824 */ /* 0x000fca00078e0205 */
[----:B------:R-:W0:Y:S02]  /*0780*/  LDS R13, [R12] ;  /* 0x000000000c0d7984 */ /* 0x000e240000000800 */
[----:B0-----:R-:W-:-:S05]  /*0790*/  IMAD.IADD R14, R8, 0x1, R13 ;  /* 0x00000001080e7824 */ /* 0x001fca00078e020d */
[----:B------:R0:W-:Y:S02]  /*07a0*/  STS [R9], R14 ;  /* 0x0000000e09007388 */ /* 0x0001e40000000800 */
.L_x_3:
[----:B------:R-:W-:Y:S05]  /*07b0*/  BSYNC.RECONVERGENT B0 ;  /* 0x0000000000007941 */ /* 0x000fea0003800200 */
.L_x_2:
[----:B------:R-:W-:Y:S06]  /*07c0*/  BAR.SYNC.DEFER_BLOCKING 0x0 ;  /* 0x0000000000007b1d */ /* 0x000fec0000010000 */
[----:B------:R-:W1:Y:S02]  /*07d0*/  LDS R12, [R9] ;  /* 0x00000000090c7984 */ /* 0x000e640000000800 */
[----:B-1----:R-:W-:-:S05]  /*07e0*/  IMAD.IADD R15, R15, 0x1, R12 ;  /* 0x000000010f0f7824 */ /* 0x002fca00078e020c */
[----:B------:R-:W-:-:S05]  /*07f0*/  LEA R13, R15, 0xff, 0x4 ;  /* 0x000000ff0f0d7811 */ /* 0x000fca00078e20ff */
        /* <DEDUP_REMOVED lines=10> */
[----:B0-----:R-:W0:Y:S04]  /*08a0*/  LDS R14, [R10+0x4] ;  /* 0x000004000a0e7984 */ /* 0x001e280000000800 */
        /* <DEDUP_REMOVED lines=37> */
.L_x_5:
[----:B------:R-:W-:Y:S05]  /*0b00*/  BSYNC.RECONVERGENT B0 ;  /* 0x0000000000007941 */ /* 0x000fea0003800200 */
.L_x_4:
[----:B------:R-:W-:Y:S06]  /*0b10*/  BAR.SYNC.DEFER_BLOCKING 0x0 ;  /* 0x0000000000007b1d */ /* 0x000fec0000010000 */
[----:B------:R-:W1:Y:S02]  /*0b20*/  LDS R12, [R9] ;  /* 0x00000000090c7984 */ /* 0x000e640000000800 */
[----:B-1----:R-:W-:-:S05]  /*0b30*/  IMAD R15, R15, 0x10, R12 ;  /* 0x000000100f0f7824 */ /* 0x002fca00078e020c */
        /* <DEDUP_REMOVED lines=49> */
.L_x_7:
[----:B------:R-:W-:Y:S05]  /*0e50*/  BSYNC.RECONVERGENT B0 ;  /* 0x0000000000007941 */ /* 0x000fea0003800200 */
.L_x_6:
[----:B------:R-:W-:Y:S08]  /*0e60*/  BAR.SYNC.DEFER_BLOCKING 0x0 ;  /* 0x0000000000007b1d */ /* 0x000ff00000010000 */
[----:B------:R-:W1:Y:S01]  /*0e70*/  LDC R16, c[0x0][0x398] ;  /* 0x0000e600ff107b82 */ /* 0x000e620000000800 */
[----:B0-----:R-:W0:Y:S02]  /*0e80*/  LDS R12, [R9] ;  /* 0x00000000090c7984 */ /* 0x001e240000000800 */
[----:B0-----:R-:W-:-:S04]  /*0e90*/  IMAD R11, R15, 0x10, R12 ;  /* 0x000000100f0b7824 */ /* 0x001fc800078e020c */
[----:B-1----:R-:W-:-:S04]  /*0ea0*/  IMAD R13, R11, R16, 0x1110d ;  /* 0x0001110d0b0d7424 */ /* 0x002fc800078e0210 */
[----:B------:R-:W-:-:S06]  /*0eb0*/  IMAD.WIDE.U32 R12, R13, 0x4, R2 ;  /* 0x000000040d0c7825 */ /* 0x000fcc00078e0002 */
[----:B------:R-:W2:Y:S01]  /*0ec0*/  LDG.E R13, desc[UR4][R12.64] ;  /* 0x000000040c0d7981 */ /* 0x000ea2000c1e1900 */
[----:B------:R-:W-:Y:S01]  /*0ed0*/  BSSY.RECONVERGENT B0, `(.L_x_8) ;  /* 0x000002e000007945 */ /* 0x000fe20003800200 */
[CC--:B--2---:R-:W-:Y:S02]  /*0ee0*/  ISETP.GT.AND P0, PT, R6.reuse, R13.reuse, PT ;  /* 0x0000000d0600720c */ /* 0x0c4fe40003f04270 */
[----:B------:R-:W-:Y:S02]  /*0ef0*/  ISETP.GT.AND P1, PT, R6, R13, PT ;  /* 0x0000000d0600720c */ /* 0x000fe40003f24270 */
[----:B------:R-:W-:Y:S02]  /*0f00*/  SEL R15, RZ, 0x1, !P0 ;  /* 0x00000001ff0f7807 */ /* 0x000fe40004000000 */
[C---:B------:R-:W-:Y:S02]  /*0f10*/  ISETP.NE.OR P0, PT, R4.reuse, 0x7, P0 ;  /* 0x000000070400780c */ /* 0x040fe40000705670 */
[----:B------:R-:W-:Y:S01]  /*0f20*/  ISETP.LT.U32.OR P1, PT, R4, 0x7, !P1 ;  /* 0x000000070400780c */ /* 0x000fe20004f21470 */
        /* <DEDUP_REMOVED lines=40> */
.L_x_9:
[----:B------:R-:W-:Y:S05]  /*11b0*/  BSYNC.RECONVERGENT B0 ;  /* 0x0000000000007941 */ /* 0x000fea0003800200 */
.L_x_8:
[----:B------:R-:W-:Y:S01]  /*11c0*/  BAR.SYNC.DEFER_BLOCKING 0x0 ;  /* 0x0000000000007b1d */ /* 0x000fe20000010000 */
[----:B0-----:R-:W-:-:S05]  /*11d0*/  IMAD R14, R11, R16, 0x11110 ;  /* 0x000111100b0e7424 */ /* 0x001fca00078e0210 */
[----:B------:R-:W0:Y:S02]  /*11e0*/  LDS R15, [R9] ;  /* 0x00000000090f7984 */ /* 0x000e240000000800 */
[----:B0-----:R-:W-:-:S04]  /*11f0*/  IMAD R12, R15, 0x10, R14 ;  /* 0x000000100f0c7824 */ /* 0x001fc800078e020e */
[----:B------:R-:W-:-:S04]  /*1200*/  VIADD R13, R12, 0x1 ;  /* 0x000000010c0d7836 */ /* 0x000fc80000000000 */
        /* <DEDUP_REMOVED lines=48> */
.L_x_11:
[----:B------:R-:W-:Y:S05]  /*1510*/  BSYNC.RECONVERGENT B0 ;  /* 0x0000000000007941 */ /* 0x000fea0003800200 */
.L_x_10:
[----:B------:R-:W-:Y:S06]  /*1520*/  BAR.SYNC.DEFER_BLOCKING 0x0 ;  /* 0x0000000000007b1d */ /* 0x000fec0000010000 */
[----:B------:R-:W1:Y:S02]  /*1530*/  LDS R12, [R9] ;  /* 0x00000000090c7984 */ /* 0x000e640000000800 */
[----:B-1----:R-:W-:-:S04]  /*1540*/  IMAD R15, R15, 0x10, R12 ;  /* 0x000000100f0f7824 */ /* 0x002fc800078e020c */
[----:B------:R-:W-:-:S05]  /*1550*/  IMAD.SHL.U32 R15, R15, 0x10, RZ ;  /* 0x000000100f0f7824 */ /* 0x000fca00078e00ff */
[----:B------:R-:W-:-:S05]  /*1560*/  IADD3 R13, PT, PT, R14, 0x5, R15 ;  /* 0x000000050e0d7810 */ /* 0x000fca0007ffe00f */
[----:B------:R-:W-:Y:S02]  /*1570*/  IMAD.WIDE.U32 R2, R13, 0x4, R2 ;  /* 0x000000040d027825 */ /* 0x000fe400078e0002 */
[----:B------:R-:W1:Y:S04]  /*1580*/  LDC.64 R12, c[0x0][0x390] ;  /* 0x0000e400ff0c7b82 */ /* 0x000e680000000a00 */
[----:B------:R-:W2:Y:S01]  /*1590*/  LDG.E R3, desc[UR4][R2.64] ;  /* 0x0000000402037981 */ /* 0x000ea2000c1e1900 */
[----:B------:R-:W-:Y:S01]  /*15a0*/  BSSY.RECONVERGENT B0, `(.L_x_12) ;  /* 0x0000033000007945 */ /* 0x000fe20003800200 */
[----:B------:R-:W-:Y:S01]  /*15b0*/  IMAD.SHL.U32 R11, R11, 0x1000, RZ ;  /* 0x000010000b0b7824 */ /* 0x000fe200078e00ff */
[CC--:B--2---:R-:W-:Y:S02]  /*15c0*/  ISETP.GT.AND P0, PT, R6.reuse, R3.reuse, PT ;  /* 0x000000030600720c */ /* 0x0c4fe40003f04270 */
[----:B------:R-:W-:Y:S01]  /*15d0*/  ISETP.GT.AND P1, PT, R6, R3, PT ;  /* 0x000000030600720c */ /* 0x000fe20003f24270 */
[----:B-1----:R-:W-:Y:S01]  /*15e0*/  IMAD.WIDE.U32 R2, R0, 0x4, R12 ;  /* 0x0000000400027825 */ /* 0x002fe200078e000c */
[----:B------:R-:W-:-:S02]  /*15f0*/  SEL R17, RZ, 0x1, !P0 ;  /* 0x00000001ff117807 */ /* 0x000fc40004000000 */
[C---:B------:R-:W-:Y:S02]  /*1600*/  ISETP.NE.OR P0, PT, R4.reuse, 0x7, P0 ;  /* 0x000000070400780c */ /* 0x040fe40000705670 */
[----:B------:R-:W-:Y:S01]  /*1610*/  ISETP.LT.U32.OR P1, PT, R4, 0x7, !P1 ;  /* 0x000000070400780c */ /* 0x000fe20004f21470 */
[----:B------:R-:W-:Y:S01]  /*1620*/  STS [R10], R17 ;  /* 0x000000110a007388 */ /* 0x000fe20000000800 */
[----:B------:R-:W-:Y:S06]  /*1630*/  BAR.SYNC.DEFER_BLOCKING 0x0 ;  /* 0x0000000000007b1d */ /* 0x000fec0000010000 */
[----:B------:R-:W1:Y:S04]  /*1640*/  LDS R14, [R10+0x4] ;  /* 0x000004000a0e7984 */ /* 0x000e680000000800 */
[----:B------:R2:W-:Y:S01]  /*1650*/  @!P0 STS [R9], RZ ;  /* 0x000000ff09008388 */ /* 0x0005e20000000800 */
[----:B-1----:R-:W-:-:S13]  /*1660*/  ISETP.NE.OR P1, PT, R14, RZ, P1 ;  /* 0x000000ff0e00720c */ /* 0x002fda0000f25670 */
[----:B--2---:R-:W-:Y:S05]  /*1670*/  @P1 BRA `(.L_x_13) ;  /* 0x0000000000941947 */ /* 0x004fea0003800000 */
        /* <DEDUP_REMOVED lines=31> */
[----:B------:R-:W1:Y:S02]  /*1870*/  LDS R5, [R5] ;  /* 0x0000000005057984 */ /* 0x000e640000000800 */
[----:B-1----:R-:W-:-:S04]  /*1880*/  IMAD.IADD R8, R8, 0x1, R5 ;  /* 0x0000000108087824 */ /* 0x002fc800078e0205 */
[----:B------:R-:W-:Y:S01]  /*1890*/  IMAD.IADD R0, R15, 0x1, R8 ;  /* 0x000000010f007824 */ /* 0x000fe200078e0208 */
[----:B------:R1:W-:Y:S04]  /*18a0*/  STS [R9], R8 ;  /* 0x0000000809007388 */ /* 0x0003e80000000800 */
[----:B------:R-:W-:-:S05]  /*18b0*/  LOP3.LUT R11, R0, R11, RZ, 0xfc, !PT ;  /* 0x0000000b000b7212 */ /* 0x000fca00078efcff */
[----:B------:R1:W-:Y:S02]  /*18c0*/  STG.E desc[UR4][R2.64], R11 ;  /* 0x0000000b02007986 */ /* 0x0003e4000c101904 */
.L_x_13:
[----:B------:R-:W-:Y:S05]  /*18d0*/  BSYNC.RECONVERGENT B0 ;  /* 0x0000000000007941 */ /* 0x000fea0003800200 */
.L_x_12:
[----:B------:R-:W-:Y:S06]  /*18e0*/  BAR.SYNC.DEFER_BLOCKING 0x0 ;  /* 0x0000000000007b1d */ /* 0x000fec0000010000 */
[----:B------:R-:W-:Y:S05]  /*18f0*/  EXIT ;  /* 0x000000000000794d */ /* 0x000fea0003800000 */
.L_x_14:
[----:B------:R-:W-:-:S00]  /*1900*/  BRA `(.L_x_14) ;  /* 0xfffffffc00fc7947 */ /* 0x000fc0000383ffff */
[----:B------:R-:W-:-:S00]  /*1910*/  NOP ;  /* 0x0000000000007918 */ /* 0x000fc00000000000 */
        /* <DEDUP_REMOVED lines=14> */
.L_x_15:


//--------------------- .nv.shared._Z12searchKernelPKiS0_Pijj --------------------------
	.section	.nv.shared._Z12searchKernelPKiS0_Pijj,"aw",@nobits
	.sectionflags	@""
	.align	4
.nv.shared._Z12searchKernelPKiS0_Pijj:
	.zero		1092


//--------------------- .nv.shared.reserved.0     --------------------------
	.section	.nv.shared.reserved.0,"aw",@nobits
	.weak		__nv_reservedSMEM_offset_0_alias
	.size		__nv_reservedSMEM_offset_0_alias, 0, 64
	.other		__nv_reservedSMEM_offset_0_alias,@"STO_CUDA_RESERVED_SHARED STV_DEFAULT"
__nv_reservedSMEM_offset_0_alias:
	.zero		0
	.zero		64


//--------------------- .nv.constant0._Z12searchKernelPKiS0_Pijj --------------------------
	.section	.nv.constant0._Z12searchKernelPKiS0_Pijj,"a",@progbits
	.sectionflags	@""
	.align	4
.nv.constant0._Z12searchKernelPKiS0_Pijj:
	.zero		928


//--------------------- SYMBOLS --------------------------

	.type		.nv.reservedSmem.offset0,@object
	.size		.nv.reservedSmem.offset0,0x4
	.type		.nv.reservedSmem.cap,@object
	.size		.nv.reservedSmem.cap,0x4
